//
// Generated by NVIDIA NVVM Compiler
//
// Compiler Build ID: CL-36424714
// Cuda compilation tools, release 13.0, V13.0.88
// Based on NVVM 20.0.0
//

.version 9.0
.target sm_100
.address_size 64

	// .globl	_ZN16camera_stitching18placeholder_kernelEPfi

.visible .entry _ZN16camera_stitching18placeholder_kernelEPfi(
	.param .u64 .ptr .align 1 _ZN16camera_stitching18placeholder_kernelEPfi_param_0,
	.param .u32 _ZN16camera_stitching18placeholder_kernelEPfi_param_1
)
{


	ret;

}


// ===== COMPILED SASS (sm_100) =====

	.target	sm_100

	.elftype	@"ET_EXEC"


//--------------------- .note.nv.tkinfo           --------------------------
	.section	.note.nv.tkinfo,"",@"SHT_NOTE"
	.sectionflags	@"SHF_NOTE_NV_TKINFO"
	.tkinfo
        /*0018*/ 	.word	0x00000002
        /*0030*/ 	.string	""
        /*0030*/ 	.string	"ptxas"
        /*0030*/ 	.string	"Cuda compilation tools, release 13.0, V13.0.88"
        /*0030*/ 	.string	"Build cuda_13.0.r13.0/compiler.36424714_0"
        /*0030*/ 	.string	"-arch sm_100 -m 64 "



//--------------------- .note.nv.cuinfo           --------------------------
	.section	.note.nv.cuinfo,"",@"SHT_NOTE"
	.sectionflags	@"SHF_NOTE_NV_CUINFO"
        /*0018*/ 	.short	0x0002
        /*001a*/ 	.short	0x0064
        /*001c*/ 	.short	0x0082
	.zero		2


//--------------------- .nv.info                  --------------------------
	.section	.nv.info,"",@"SHT_CUDA_INFO"
	.align	4


	//----- nvinfo : EIATTR_REGCOUNT
	.align		4
        /*0000*/ 	.byte	0x04, 0x2f
        /*0002*/ 	.short	(.L_1 - .L_0)
	.align		4
.L_0:
        /*0004*/ 	.word	index@(_ZN16camera_stitching18placeholder_kernelEPfi)
        /*0008*/ 	.word	0x00000004


	//----- nvinfo : EIATTR_FRAME_SIZE
	.align		4
.L_1:
        /*000c*/ 	.byte	0x04, 0x11
        /*000e*/ 	.short	(.L_3 - .L_2)
	.align		4
.L_2:
        /*0010*/ 	.word	index@(_ZN16camera_stitching18placeholder_kernelEPfi)
        /*0014*/ 	.word	0x00000000


	//----- nvinfo : EIATTR_MIN_STACK_SIZE
	.align		4
.L_3:
        /*0018*/ 	.byte	0x04, 0x12
        /*001a*/ 	.short	(.L_5 - .L_4)
	.align		4
.L_4:
        /*001c*/ 	.word	index@(_ZN16camera_stitching18placeholder_kernelEPfi)
        /*0020*/ 	.word	0x00000000
.L_5:


//--------------------- .nv.compat                --------------------------
	.section	.nv.compat,"",@"SHT_CUDA_COMPAT_INFO"
	.align	4
        /*0000*/ 	.byte	0x02, 0x09, 0x00, 0x00, 0x02, 0x02, 0x01, 0x00, 0x02, 0x05, 0x05, 0x00, 0x03, 0x07, 0x01, 0x01
        /*0010*/ 	.byte	0x02, 0x03, 0x00, 0x00, 0x02, 0x06, 0x01, 0x00, 0x04, 0x0b, 0x08, 0x00, 0x09, 0x00, 0x00, 0x00
        /*0020*/ 	.byte	0x00, 0x00, 0x00, 0x00


//--------------------- .nv.info._ZN16camera_stitching18placeholder_kernelEPfi --------------------------
	.section	.nv.info._ZN16camera_stitching18placeholder_kernelEPfi,"",@"SHT_CUDA_INFO"
	.sectionflags	@""
	.align	4


	//----- nvinfo : EIATTR_CUDA_API_VERSION
	.align		4
        /*0000*/ 	.byte	0x04, 0x37
        /*0002*/ 	.short	(.L_7 - .L_6)
.L_6:
        /*0004*/ 	.word	0x00000082


	//----- nvinfo : EIATTR_KPARAM_INFO
	.align		4
.L_7:
        /*0008*/ 	.byte	0x04, 0x17
        /*000a*/ 	.short	(.L_9 - .L_8)
.L_8:
        /*000c*/ 	.word	0x00000000
        /*0010*/ 	.short	0x0001
        /*0012*/ 	.short	0x0008
        /*0014*/ 	.byte	0x00, 0xf0, 0x11, 0x00


	//----- nvinfo : EIATTR_KPARAM_INFO
	.align		4
.L_9:
        /*0018*/ 	.byte	0x04, 0x17
        /*001a*/ 	.short	(.L_11 - .L_10)
.L_10:
        /*001c*/ 	.word	0x00000000
        /*0020*/ 	.short	0x0000
        /*0022*/ 	.short	0x0000
        /*0024*/ 	.byte	0x00, 0xf5, 0x21, 0x00


	//----- nvinfo : EIATTR_SPARSE_MMA_MASK
	.align		4
.L_11:
        /*0028*/ 	.byte	0x03, 0x50
        /*002a*/ 	.short	0x0000


	//----- nvinfo : EIATTR_MAXREG_COUNT
	.align		4
        /*002c*/ 	.byte	0x03, 0x1b
        /*002e*/ 	.short	0x00ff


	//----- nvinfo : EIATTR_MERCURY_ISA_VERSION
	.align		4
        /*0030*/ 	.byte	0x03, 0x5f
        /*0032*/ 	.short	0x0101


	//----- nvinfo : EIATTR_VRC_CTA_INIT_COUNT
	.align		4
        /*0034*/ 	.byte	0x02, 0x4a
	.zero		1
	.zero		1


	//----- nvinfo : EIATTR_EXIT_INSTR_OFFSETS
	.align		4
        /*0038*/ 	.byte	0x04, 0x1c
        /*003a*/ 	.short	(.L_13 - .L_12)


	//   ....[0]....
.L_12:
        /*003c*/ 	.word	0x00000010


	//----- nvinfo : EIATTR_CBANK_PARAM_SIZE
	.align		4
.L_13:
        /*0040*/ 	.byte	0x03, 0x19
        /*0042*/ 	.short	0x000c


	//----- nvinfo : EIATTR_PARAM_CBANK
	.align		4
        /*0044*/ 	.byte	0x04, 0x0a
        /*0046*/ 	.short	(.L_15 - .L_14)
	.align		4
.L_14:
        /*0048*/ 	.word	index@(.nv.constant0._ZN16camera_stitching18placeholder_kernelEPfi)
        /*004c*/ 	.short	0x0380
        /*004e*/ 	.short	0x000c


	//----- nvinfo : EIATTR_SW_WAR
	.align		4
.L_15:
        /*0050*/ 	.byte	0x04, 0x36
        /*0052*/ 	.short	(.L_17 - .L_16)
.L_16:
        /*0054*/ 	.word	0x00000008
.L_17:


//--------------------- .nv.callgraph             --------------------------
	.section	.nv.callgraph,"",@"SHT_CUDA_CALLGRAPH"
	.align	4
	.sectionentsize	8
	.align		4
        /*0000*/ 	.word	0x00000000
	.align		4
        /*0004*/ 	.word	0xffffffff
	.align		4
        /*0008*/ 	.word	0x00000000
	.align		4
        /*000c*/ 	.word	0xfffffffe
	.align		4
        /*0010*/ 	.word	0x00000000
	.align		4
        /*0014*/ 	.word	0xfffffffd
	.align		4
        /*0018*/ 	.word	0x00000000
	.align		4
        /*001c*/ 	.word	0xfffffffc


//--------------------- .text._ZN16camera_stitching18placeholder_kernelEPfi --------------------------
	.section	.text._ZN16camera_stitching18placeholder_kernelEPfi,"ax",@progbits
	.align	128
        .global         _ZN16camera_stitching18placeholder_kernelEPfi
        .type           _ZN16camera_stitching18placeholder_kernelEPfi,@function
        .size           _ZN16camera_stitching18placeholder_kernelEPfi,(.L_x_1 - _ZN16camera_stitching18placeholder_kernelEPfi)
        .other          _ZN16camera_stitching18placeholder_kernelEPfi,@"STO_CUDA_ENTRY STV_DEFAULT"
_ZN16camera_stitching18placeholder_kernelEPfi:
.text._ZN16camera_stitching18placeholder_kernelEPfi:
[----:B------:R-:W-:Y:S01]  /*0000*/  LDC R1, c[0x0][0x37c] ;  /* 0x0000df00ff017b82 */ /* 0x000fe20000000800 */
[----:B------:R-:W-:Y:S05]  /*0010*/  EXIT ;  /* 0x000000000000794d */ /* 0x000fea0003800000 */
.L_x_0:
[----:B------:R-:W-:-:S00]  /*0020*/  BRA `(.L_x_0) ;  /* 0xfffffffc00fc7947 */ /* 0x000fc0000383ffff */
[----:B------:R-:W-:-:S00]  /*0030*/  NOP ;  /* 0x0000000000007918 */ /* 0x000fc00000000000 */
        /* <DEDUP_REMOVED lines=12> */
.L_x_1:


//--------------------- .nv.shared.reserved.0     --------------------------
	.section	.nv.shared.reserved.0,"aw",@nobits
	.weak		__nv_reservedSMEM_offset_0_alias
	.size		__nv_reservedSMEM_offset_0_alias, 0, 64
	.other		__nv_reservedSMEM_offset_0_alias,@"STO_CUDA_RESERVED_SHARED STV_DEFAULT"
__nv_reservedSMEM_offset_0_alias:
	.zero		0
	.zero		64


//--------------------- .nv.constant0._ZN16camera_stitching18placeholder_kernelEPfi --------------------------
	.section	.nv.constant0._ZN16camera_stitching18placeholder_kernelEPfi,"a",@progbits
	.sectionflags	@""
	.align	4
.nv.constant0._ZN16camera_stitching18placeholder_kernelEPfi:
	.zero		908


//--------------------- SYMBOLS --------------------------

	.type		.nv.reservedSmem.offset0,@object
	.size		.nv.reservedSmem.offset0,0x4
